//
// Generated by NVIDIA NVVM Compiler
//
// Compiler Build ID: CL-36424714
// Cuda compilation tools, release 13.0, V13.0.88
// Based on NVVM 20.0.0
//

.version 9.0
.target sm_100
.address_size 64

	// .globl	_Z15faceArea_kernelP4int4P6float3PfP6float4

.visible .entry _Z15faceArea_kernelP4int4P6float3PfP6float4(
	.param .u64 .ptr .align 1 _Z15faceArea_kernelP4int4P6float3PfP6float4_param_0,
	.param .u64 .ptr .align 1 _Z15faceArea_kernelP4int4P6float3PfP6float4_param_1,
	.param .u64 .ptr .align 1 _Z15faceArea_kernelP4int4P6float3PfP6float4_param_2,
	.param .u64 .ptr .align 1 _Z15faceArea_kernelP4int4P6float3PfP6float4_param_3
)
{
	.reg .b32 	%r<9>;
	.reg .b32 	%f<41>;
	.reg .b64 	%rd<18>;

	ld.param.u64 	%rd1, [_Z15faceArea_kernelP4int4P6float3PfP6float4_param_0];
	ld.param.u64 	%rd2, [_Z15faceArea_kernelP4int4P6float3PfP6float4_param_1];
	ld.param.u64 	%rd3, [_Z15faceArea_kernelP4int4P6float3PfP6float4_param_3];
	cvta.to.global.u64 	%rd4, %rd3;
	cvta.to.global.u64 	%rd5, %rd2;
	cvta.to.global.u64 	%rd6, %rd1;
	mov.u32 	%r1, %ctaid.x;
	mov.u32 	%r2, %ntid.x;
	mov.u32 	%r3, %tid.x;
	mad.lo.s32 	%r4, %r1, %r2, %r3;
	mul.wide.u32 	%rd7, %r4, 16;
	add.s64 	%rd8, %rd6, %rd7;
	ld.global.v4.u32 	{%r5, %r6, %r7, %r8}, [%rd8];
	mul.wide.s32 	%rd9, %r5, 12;
	add.s64 	%rd10, %rd5, %rd9;
	ld.global.f32 	%f1, [%rd10+-12];
	mul.wide.s32 	%rd11, %r6, 12;
	add.s64 	%rd12, %rd5, %rd11;
	ld.global.f32 	%f2, [%rd12+-12];
	sub.f32 	%f3, %f1, %f2;
	ld.global.f32 	%f4, [%rd10+-8];
	ld.global.f32 	%f5, [%rd12+-8];
	sub.f32 	%f6, %f4, %f5;
	ld.global.f32 	%f7, [%rd10+-4];
	ld.global.f32 	%f8, [%rd12+-4];
	sub.f32 	%f9, %f7, %f8;
	mul.wide.s32 	%rd13, %r7, 12;
	add.s64 	%rd14, %rd5, %rd13;
	ld.global.f32 	%f10, [%rd14+-12];
	sub.f32 	%f11, %f10, %f2;
	ld.global.f32 	%f12, [%rd14+-8];
	sub.f32 	%f13, %f12, %f5;
	ld.global.f32 	%f14, [%rd14+-4];
	sub.f32 	%f15, %f14, %f8;
	mul.wide.s32 	%rd15, %r8, 12;
	add.s64 	%rd16, %rd5, %rd15;
	ld.global.f32 	%f16, [%rd16+-12];
	sub.f32 	%f17, %f10, %f16;
	ld.global.f32 	%f18, [%rd16+-8];
	sub.f32 	%f19, %f12, %f18;
	ld.global.f32 	%f20, [%rd16+-4];
	sub.f32 	%f21, %f14, %f20;
	sub.f32 	%f22, %f1, %f16;
	sub.f32 	%f23, %f4, %f18;
	sub.f32 	%f24, %f7, %f20;
	mul.f32 	%f25, %f6, %f6;
	fma.rn.f32 	%f26, %f3, %f3, %f25;
	fma.rn.f32 	%f27, %f9, %f9, %f26;
	sqrt.rn.f32 	%f28, %f27;
	mul.f32 	%f29, %f13, %f13;
	fma.rn.f32 	%f30, %f11, %f11, %f29;
	fma.rn.f32 	%f31, %f15, %f15, %f30;
	sqrt.rn.f32 	%f32, %f31;
	mul.f32 	%f33, %f19, %f19;
	fma.rn.f32 	%f34, %f17, %f17, %f33;
	fma.rn.f32 	%f35, %f21, %f21, %f34;
	sqrt.rn.f32 	%f36, %f35;
	mul.f32 	%f37, %f23, %f23;
	fma.rn.f32 	%f38, %f22, %f22, %f37;
	fma.rn.f32 	%f39, %f24, %f24, %f38;
	sqrt.rn.f32 	%f40, %f39;
	add.s64 	%rd17, %rd4, %rd7;
	st.global.v4.f32 	[%rd17], {%f28, %f32, %f36, %f40};
	ret;

}


// ===== COMPILED SASS (sm_100) =====

	.target	sm_100

	.elftype	@"ET_EXEC"


//--------------------- .note.nv.tkinfo           --------------------------
	.section	.note.nv.tkinfo,"",@"SHT_NOTE"
	.sectionflags	@"SHF_NOTE_NV_TKINFO"
	.tkinfo
        /*0018*/ 	.word	0x00000002
        /*0030*/ 	.string	""
        /*0030*/ 	.string	"ptxas"
        /*0030*/ 	.string	"Cuda compilation tools, release 13.0, V13.0.88"
        /*0030*/ 	.string	"Build cuda_13.0.r13.0/compiler.36424714_0"
        /*0030*/ 	.string	"-arch sm_100 -m 64 "



//--------------------- .note.nv.cuinfo           --------------------------
	.section	.note.nv.cuinfo,"",@"SHT_NOTE"
	.sectionflags	@"SHF_NOTE_NV_CUINFO"
        /*0018*/ 	.short	0x0002
        /*001a*/ 	.short	0x0064
        /*001c*/ 	.short	0x0082
	.zero		2


//--------------------- .nv.info                  --------------------------
	.section	.nv.info,"",@"SHT_CUDA_INFO"
	.align	4


	//----- nvinfo : EIATTR_REGCOUNT
	.align		4
        /*0000*/ 	.byte	0x04, 0x2f
        /*0002*/ 	.short	(.L_1 - .L_0)
	.align		4
.L_0:
        /*0004*/ 	.word	index@(_Z15faceArea_kernelP4int4P6float3PfP6float4)
        /*0008*/ 	.word	0x0000001c


	//----- nvinfo : EIATTR_FRAME_SIZE
	.align		4
.L_1:
        /*000c*/ 	.byte	0x04, 0x11
        /*000e*/ 	.short	(.L_3 - .L_2)
	.align		4
.L_2:
        /*0010*/ 	.word	index@($__internal_0_$__cuda_sm20_sqrt_rn_f32_slowpath)
        /*0014*/ 	.word	0x00000000


	//----- nvinfo : EIATTR_FRAME_SIZE
	.align		4
.L_3:
        /*0018*/ 	.byte	0x04, 0x11
        /*001a*/ 	.short	(.L_5 - .L_4)
	.align		4
.L_4:
        /*001c*/ 	.word	index@(_Z15faceArea_kernelP4int4P6float3PfP6float4)
        /*0020*/ 	.word	0x00000000


	//----- nvinfo : EIATTR_MIN_STACK_SIZE
	.align		4
.L_5:
        /*0024*/ 	.byte	0x04, 0x12
        /*0026*/ 	.short	(.L_7 - .L_6)
	.align		4
.L_6:
        /*0028*/ 	.word	index@(_Z15faceArea_kernelP4int4P6float3PfP6float4)
        /*002c*/ 	.word	0x00000000
.L_7:


//--------------------- .nv.compat                --------------------------
	.section	.nv.compat,"",@"SHT_CUDA_COMPAT_INFO"
	.align	4
        /*0000*/ 	.byte	0x02, 0x09, 0x00, 0x00, 0x02, 0x02, 0x01, 0x00, 0x02, 0x05, 0x05, 0x00, 0x03, 0x07, 0x01, 0x01
        /*0010*/ 	.byte	0x02, 0x03, 0x00, 0x00, 0x02, 0x06, 0x01, 0x00, 0x04, 0x0b, 0x08, 0x00, 0x01, 0x00, 0x00, 0x00
        /*0020*/ 	.byte	0x00, 0x00, 0x00, 0x00


//--------------------- .nv.info._Z15faceArea_kernelP4int4P6float3PfP6float4 --------------------------
	.section	.nv.info._Z15faceArea_kernelP4int4P6float3PfP6float4,"",@"SHT_CUDA_INFO"
	.sectionflags	@""
	.align	4


	//----- nvinfo : EIATTR_CUDA_API_VERSION
	.align		4
        /*0000*/ 	.byte	0x04, 0x37
        /*0002*/ 	.short	(.L_9 - .L_8)
.L_8:
        /*0004*/ 	.word	0x00000082


	//----- nvinfo : EIATTR_KPARAM_INFO
	.align		4
.L_9:
        /*0008*/ 	.byte	0x04, 0x17
        /*000a*/ 	.short	(.L_11 - .L_10)
.L_10:
        /*000c*/ 	.word	0x00000000
        /*0010*/ 	.short	0x0003
        /*0012*/ 	.short	0x0018
        /*0014*/ 	.byte	0x00, 0xf5, 0x21, 0x00


	//----- nvinfo : EIATTR_KPARAM_INFO
	.align		4
.L_11:
        /*0018*/ 	.byte	0x04, 0x17
        /*001a*/ 	.short	(.L_13 - .L_12)
.L_12:
        /*001c*/ 	.word	0x00000000
        /*0020*/ 	.short	0x0002
        /*0022*/ 	.short	0x0010
        /*0024*/ 	.byte	0x00, 0xf5, 0x21, 0x00


	//----- nvinfo : EIATTR_KPARAM_INFO
	.align		4
.L_13:
        /*0028*/ 	.byte	0x04, 0x17
        /*002a*/ 	.short	(.L_15 - .L_14)
.L_14:
        /*002c*/ 	.word	0x00000000
        /*0030*/ 	.short	0x0001
        /*0032*/ 	.short	0x0008
        /*0034*/ 	.byte	0x00, 0xf5, 0x21, 0x00


	//----- nvinfo : EIATTR_KPARAM_INFO
	.align		4
.L_15:
        /*0038*/ 	.byte	0x04, 0x17
        /*003a*/ 	.short	(.L_17 - .L_16)
.L_16:
        /*003c*/ 	.word	0x00000000
        /*0040*/ 	.short	0x0000
        /*0042*/ 	.short	0x0000
        /*0044*/ 	.byte	0x00, 0xf5, 0x21, 0x00


	//----- nvinfo : EIATTR_SPARSE_MMA_MASK
	.align		4
.L_17:
        /*0048*/ 	.byte	0x03, 0x50
        /*004a*/ 	.short	0x0000


	//----- nvinfo : EIATTR_MAXREG_COUNT
	.align		4
        /*004c*/ 	.byte	0x03, 0x1b
        /*004e*/ 	.short	0x00ff


	//----- nvinfo : EIATTR_MERCURY_ISA_VERSION
	.align		4
        /*0050*/ 	.byte	0x03, 0x5f
        /*0052*/ 	.short	0x0101


	//----- nvinfo : EIATTR_VRC_CTA_INIT_COUNT
	.align		4
        /*0054*/ 	.byte	0x02, 0x4a
	.zero		1
	.zero		1


	//----- nvinfo : EIATTR_EXIT_INSTR_OFFSETS
	.align		4
        /*0058*/ 	.byte	0x04, 0x1c
        /*005a*/ 	.short	(.L_19 - .L_18)


	//   ....[0]....
.L_18:
        /*005c*/ 	.word	0x000006e0


	//----- nvinfo : EIATTR_CRS_STACK_SIZE
	.align		4
.L_19:
        /*0060*/ 	.byte	0x04, 0x1e
        /*0062*/ 	.short	(.L_21 - .L_20)
.L_20:
        /*0064*/ 	.word	0x00000000


	//----- nvinfo : EIATTR_CBANK_PARAM_SIZE
	.align		4
.L_21:
        /*0068*/ 	.byte	0x03, 0x19
        /*006a*/ 	.short	0x0020


	//----- nvinfo : EIATTR_PARAM_CBANK
	.align		4
        /*006c*/ 	.byte	0x04, 0x0a
        /*006e*/ 	.short	(.L_23 - .L_22)
	.align		4
.L_22:
        /*0070*/ 	.word	index@(.nv.constant0._Z15faceArea_kernelP4int4P6float3PfP6float4)
        /*0074*/ 	.short	0x0380
        /*0076*/ 	.short	0x0020


	//----- nvinfo : EIATTR_SW_WAR
	.align		4
.L_23:
        /*0078*/ 	.byte	0x04, 0x36
        /*007a*/ 	.short	(.L_25 - .L_24)
.L_24:
        /*007c*/ 	.word	0x00000008
.L_25:


//--------------------- .nv.callgraph             --------------------------
	.section	.nv.callgraph,"",@"SHT_CUDA_CALLGRAPH"
	.align	4
	.sectionentsize	8
	.align		4
        /*0000*/ 	.word	0x00000000
	.align		4
        /*0004*/ 	.word	0xffffffff
	.align		4
        /*0008*/ 	.word	0x00000000
	.align		4
        /*000c*/ 	.word	0xfffffffe
	.align		4
        /*0010*/ 	.word	0x00000000
	.align		4
        /*0014*/ 	.word	0xfffffffd
	.align		4
        /*0018*/ 	.word	0x00000000
	.align		4
        /*001c*/ 	.word	0xfffffffc


//--------------------- .text._Z15faceArea_kernelP4int4P6float3PfP6float4 --------------------------
	.section	.text._Z15faceArea_kernelP4int4P6float3PfP6float4,"ax",@progbits
	.align	128
        .global         _Z15faceArea_kernelP4int4P6float3PfP6float4
        .type           _Z15faceArea_kernelP4int4P6float3PfP6float4,@function
        .size           _Z15faceArea_kernelP4int4P6float3PfP6float4,(.L_x_14 - _Z15faceArea_kernelP4int4P6float3PfP6float4)
        .other          _Z15faceArea_kernelP4int4P6float3PfP6float4,@"STO_CUDA_ENTRY STV_DEFAULT"
_Z15faceArea_kernelP4int4P6float3PfP6float4:
.text._Z15faceArea_kernelP4int4P6float3PfP6float4:
[----:B------:R-:W-:Y:S01]  /*0000*/  LDC R1, c[0x0][0x37c] ;  /* 0x0000df00ff017b82 */ /* 0x000fe20000000800 */
[----:B------:R-:W0:Y:S07]  /*0010*/  S2R R3, SR_TID.X ;  /* 0x0000000000037919 */ /* 0x000e2e0000002100 */
[----:B------:R-:W0:Y:S01]  /*0020*/  S2UR UR6, SR_CTAID.X ;  /* 0x00000000000679c3 */ /* 0x000e220000002500 */
[----:B------:R-:W1:Y:S07]  /*0030*/  LDCU.64 UR4, c[0x0][0x358] ;  /* 0x00006b00ff0477ac */ /* 0x000e6e0008000a00 */
[----:B------:R-:W0:Y:S08]  /*0040*/  LDC R2, c[0x0][0x360] ;  /* 0x0000d800ff027b82 */ /* 0x000e300000000800 */
[----:B------:R-:W2:Y:S08]  /*0050*/  LDC.64 R6, c[0x0][0x380] ;  /* 0x0000e000ff067b82 */ /* 0x000eb00000000a00 */
[----:B------:R-:W3:Y:S01]  /*0060*/  LDC.64 R18, c[0x0][0x388] ;  /* 0x0000e200ff127b82 */ /* 0x000ee20000000a00 */
[----:B0-----:R-:W-:-:S04]  /*0070*/  IMAD R2, R2, UR6, R3 ;  /* 0x0000000602027c24 */ /* 0x001fc8000f8e0203 */
[----:B--2---:R-:W-:-:S06]  /*0080*/  IMAD.WIDE.U32 R6, R2, 0x10, R6 ;  /* 0x0000001002067825 */ /* 0x004fcc00078e0006 */
[----:B-1----:R-:W3:Y:S02]  /*0090*/  LDG.E.128 R4, desc[UR4][R6.64] ;  /* 0x0000000406047981 */ /* 0x002ee4000c1e1d00 */
[----:B---3--:R-:W-:-:S04]  /*00a0*/  IMAD.WIDE R14, R4, 0xc, R18 ;  /* 0x0000000c040e7825 */ /* 0x008fc800078e0212 */
[--C-:B------:R-:W-:Y:S01]  /*00b0*/  IMAD.WIDE R16, R5, 0xc, R18.reuse ;  /* 0x0000000c05107825 */ /* 0x100fe200078e0212 */
[----:B------:R-:W2:Y:S04]  /*00c0*/  LDG.E R3, desc[UR4][R14.64+-0x8] ;  /* 0xfffff8040e037981 */ /* 0x000ea8000c1e1900 */
[----:B------:R-:W2:Y:S04]  /*00d0*/  LDG.E R4, desc[UR4][R16.64+-0x8] ;  /* 0xfffff80410047981 */ /* 0x000ea8000c1e1900 */
[----:B------:R-:W3:Y:S04]  /*00e0*/  LDG.E R5, desc[UR4][R14.64+-0xc] ;  /* 0xfffff4040e057981 */ /* 0x000ee8000c1e1900 */
[----:B------:R-:W3:Y:S04]  /*00f0*/  LDG.E R10, desc[UR4][R16.64+-0xc] ;  /* 0xfffff404100a7981 */ /* 0x000ee8000c1e1900 */
[----:B------:R0:W4:Y:S04]  /*0100*/  LDG.E R0, desc[UR4][R14.64+-0x4] ;  /* 0xfffffc040e007981 */ /* 0x000128000c1e1900 */
[----:B------:R-:W4:Y:S01]  /*0110*/  LDG.E R11, desc[UR4][R16.64+-0x4] ;  /* 0xfffffc04100b7981 */ /* 0x000f22000c1e1900 */
[----:B------:R-:W-:-:S04]  /*0120*/  IMAD.WIDE R8, R6, 0xc, R18 ;  /* 0x0000000c06087825 */ /* 0x000fc800078e0212 */
[----:B------:R-:W-:Y:S01]  /*0130*/  IMAD.WIDE R18, R7, 0xc, R18 ;  /* 0x0000000c07127825 */ /* 0x000fe200078e0212 */
[----:B------:R-:W5:Y:S04]  /*0140*/  LDG.E R23, desc[UR4][R8.64+-0x8] ;  /* 0xfffff80408177981 */ /* 0x000f68000c1e1900 */
[----:B------:R-:W5:Y:S04]  /*0150*/  LDG.E R6, desc[UR4][R18.64+-0x8] ;  /* 0xfffff80412067981 */ /* 0x000f68000c1e1900 */
[----:B------:R-:W5:Y:S04]  /*0160*/  LDG.E R20, desc[UR4][R18.64+-0xc] ;  /* 0xfffff40412147981 */ /* 0x000f68000c1e1900 */
[----:B------:R-:W5:Y:S04]  /*0170*/  LDG.E R12, desc[UR4][R8.64+-0x4] ;  /* 0xfffffc04080c7981 */ /* 0x000f68000c1e1900 */
[----:B------:R5:W5:Y:S04]  /*0180*/  LDG.E R21, desc[UR4][R8.64+-0xc] ;  /* 0xfffff40408157981 */ /* 0x000b68000c1e1900 */
[----:B------:R-:W5:Y:S01]  /*0190*/  LDG.E R25, desc[UR4][R18.64+-0x4] ;  /* 0xfffffc0412197981 */ /* 0x000f62000c1e1900 */
[----:B------:R-:W-:Y:S01]  /*01a0*/  BSSY.RECONVERGENT B0, `(.L_x_0) ;  /* 0x000001d000007945 */ /* 0x000fe20003800200 */
[----:B--2---:R-:W-:-:S04]  /*01b0*/  FADD R13, R3, -R4 ;  /* 0x80000004030d7221 */ /* 0x004fc80000000000 */
[----:B0-----:R-:W-:Y:S01]  /*01c0*/  FMUL R14, R13, R13 ;  /* 0x0000000d0d0e7220 */ /* 0x001fe20000400000 */
[----:B---3--:R-:W-:-:S04]  /*01d0*/  FADD R7, R5, -R10 ;  /* 0x8000000a05077221 */ /* 0x008fc80000000000 */
[----:B------:R-:W-:Y:S01]  /*01e0*/  FFMA R14, R7, R7, R14 ;  /* 0x00000007070e7223 */ /* 0x000fe2000000000e */
[----:B----4-:R-:W-:-:S04]  /*01f0*/  FADD R7, R0, -R11 ;  /* 0x8000000b00077221 */ /* 0x010fc80000000000 */
[----:B------:R-:W-:-:S05]  /*0200*/  FFMA R14, R7, R7, R14 ;  /* 0x00000007070e7223 */ /* 0x000fca000000000e */
[----:B------:R-:W-:Y:S01]  /*0210*/  IADD3 R7, PT, PT, R14, -0xd000000, RZ ;  /* 0xf30000000e077810 */ /* 0x000fe20007ffe0ff */
[----:B------:R0:W1:Y:S03]  /*0220*/  MUFU.RSQ R13, R14 ;  /* 0x0000000e000d7308 */ /* 0x0000660000001400 */
[----:B------:R-:W-:Y:S01]  /*0230*/  ISETP.GT.U32.AND P0, PT, R7, 0x727fffff, PT ;  /* 0x727fffff0700780c */ /* 0x000fe20003f04070 */
[--C-:B-----5:R-:W-:Y:S01]  /*0240*/  FADD R9, R23, -R6.reuse ;  /* 0x8000000617097221 */ /* 0x120fe20000000000 */
[----:B------:R-:W-:Y:S01]  /*0250*/  FADD R3, R3, -R6 ;  /* 0x8000000603037221 */ /* 0x000fe20000000000 */
[----:B------:R-:W-:Y:S01]  /*0260*/  FADD R8, R5, -R20 ;  /* 0x8000001405087221 */ /* 0x000fe20000000000 */
[----:B------:R-:W-:Y:S01]  /*0270*/  FADD R5, -R4, R23 ;  /* 0x0000001704057221 */ /* 0x000fe20000000100 */
[----:B------:R-:W-:Y:S01]  /*0280*/  FADD R6, -R11, R12 ;  /* 0x0000000c0b067221 */ /* 0x000fe20000000100 */
[----:B------:R-:W-:Y:S01]  /*0290*/  FADD R10, -R10, R21 ;  /* 0x000000150a0a7221 */ /* 0x000fe20000000100 */
[----:B------:R-:W-:Y:S01]  /*02a0*/  FADD R7, R21, -R20 ;  /* 0x8000001415077221 */ /* 0x000fe20000000000 */
[--C-:B------:R-:W-:Y:S01]  /*02b0*/  FADD R12, R12, -R25.reuse ;  /* 0x800000190c0c7221 */ /* 0x100fe20000000000 */
[----:B------:R-:W-:-:S04]  /*02c0*/  FADD R11, R0, -R25 ;  /* 0x80000019000b7221 */ /* 0x000fc80000000000 */
[----:B01----:R-:W-:Y:S05]  /*02d0*/  @!P0 BRA `(.L_x_1) ;  /* 0x0000000000148947 */ /* 0x003fea0003800000 */
[----:B------:R-:W-:Y:S02]  /*02e0*/  MOV R0, R14 ;  /* 0x0000000e00007202 */ /* 0x000fe40000000f00 */
[----:B------:R-:W-:-:S07]  /*02f0*/  MOV R18, 0x310 ;  /* 0x0000031000127802 */ /* 0x000fce0000000f00 */
[----:B------:R-:W-:Y:S05]  /*0300*/  CALL.REL.NOINC `($__internal_0_$__cuda_sm20_sqrt_rn_f32_slowpath) ;  /* 0x0000000000f87944 */ /* 0x000fea0003c00000 */
[----:B------:R-:W-:Y:S01]  /*0310*/  MOV R4, R13 ;  /* 0x0000000d00047202 */ /* 0x000fe20000000f00 */
[----:B------:R-:W-:Y:S06]  /*0320*/  BRA `(.L_x_2) ;  /* 0x0000000000107947 */ /* 0x000fec0003800000 */
.L_x_1:
[----:B------:R-:W-:Y:S01]  /*0330*/  FMUL.FTZ R15, R14, R13 ;  /* 0x0000000d0e0f7220 */ /* 0x000fe20000410000 */
[----:B------:R-:W-:-:S03]  /*0340*/  FMUL.FTZ R13, R13, 0.5 ;  /* 0x3f0000000d0d7820 */ /* 0x000fc60000410000 */
[----:B------:R-:W-:-:S04]  /*0350*/  FFMA R4, -R15, R15, R14 ;  /* 0x0000000f0f047223 */ /* 0x000fc8000000010e */
[----:B------:R-:W-:-:S07]  /*0360*/  FFMA R4, R4, R13, R15 ;  /* 0x0000000d04047223 */ /* 0x000fce000000000f */
.L_x_2:
[----:B------:R-:W-:Y:S05]  /*0370*/  BSYNC.RECONVERGENT B0 ;  /* 0x0000000000007941 */ /* 0x000fea0003800200 */
.L_x_0:
[----:B------:R-:W-:Y:S01]  /*0380*/  FMUL R5, R5, R5 ;  /* 0x0000000505057220 */ /* 0x000fe20000400000 */
[----:B------:R-:W-:Y:S03]  /*0390*/  BSSY.RECONVERGENT B0, `(.L_x_3) ;  /* 0x000000f000007945 */ /* 0x000fe60003800200 */
[----:B------:R-:W-:-:S04]  /*03a0*/  FFMA R5, R10, R10, R5 ;  /* 0x0000000a0a057223 */ /* 0x000fc80000000005 */
[----:B------:R-:W-:-:S04]  /*03b0*/  FFMA R0, R6, R6, R5 ;  /* 0x0000000606007223 */ /* 0x000fc80000000005 */
[----:B------:R0:W1:Y:S01]  /*03c0*/  MUFU.RSQ R5, R0 ;  /* 0x0000000000057308 */ /* 0x0000620000001400 */
[----:B------:R-:W-:-:S04]  /*03d0*/  IADD3 R6, PT, PT, R0, -0xd000000, RZ ;  /* 0xf300000000067810 */ /* 0x000fc80007ffe0ff */
[----:B------:R-:W-:-:S13]  /*03e0*/  ISETP.GT.U32.AND P0, PT, R6, 0x727fffff, PT ;  /* 0x727fffff0600780c */ /* 0x000fda0003f04070 */
[----:B01----:R-:W-:Y:S05]  /*03f0*/  @!P0 BRA `(.L_x_4) ;  /* 0x0000000000108947 */ /* 0x003fea0003800000 */
[----:B------:R-:W-:-:S07]  /*0400*/  MOV R18, 0x420 ;  /* 0x0000042000127802 */ /* 0x000fce0000000f00 */
[----:B------:R-:W-:Y:S05]  /*0410*/  CALL.REL.NOINC `($__internal_0_$__cuda_sm20_sqrt_rn_f32_slowpath) ;  /* 0x0000000000b47944 */ /* 0x000fea0003c00000 */
[----:B------:R-:W-:Y:S01]  /*0420*/  MOV R5, R13 ;  /* 0x0000000d00057202 */ /* 0x000fe20000000f00 */
[----:B------:R-:W-:Y:S06]  /*0430*/  BRA `(.L_x_5) ;  /* 0x0000000000107947 */ /* 0x000fec0003800000 */
.L_x_4:
[----:B------:R-:W-:Y:S01]  /*0440*/  FMUL.FTZ R13, R0, R5 ;  /* 0x00000005000d7220 */ /* 0x000fe20000410000 */
[----:B------:R-:W-:-:S03]  /*0450*/  FMUL.FTZ R5, R5, 0.5 ;  /* 0x3f00000005057820 */ /* 0x000fc60000410000 */
[----:B------:R-:W-:-:S04]  /*0460*/  FFMA R0, -R13, R13, R0 ;  /* 0x0000000d0d007223 */ /* 0x000fc80000000100 */
[----:B------:R-:W-:-:S07]  /*0470*/  FFMA R5, R0, R5, R13 ;  /* 0x0000000500057223 */ /* 0x000fce000000000d */
.L_x_5:
[----:B------:R-:W-:Y:S05]  /*0480*/  BSYNC.RECONVERGENT B0 ;  /* 0x0000000000007941 */ /* 0x000fea0003800200 */
.L_x_3:
        /* <DEDUP_REMOVED lines=12> */
.L_x_7:
[----:B------:R-:W-:Y:S01]  /*0550*/  FMUL.FTZ R9, R0, R7 ;  /* 0x0000000700097220 */ /* 0x000fe20000410000 */
[----:B------:R-:W-:-:S03]  /*0560*/  FMUL.FTZ R6, R7, 0.5 ;  /* 0x3f00000007067820 */ /* 0x000fc60000410000 */
[----:B------:R-:W-:-:S04]  /*0570*/  FFMA R0, -R9, R9, R0 ;  /* 0x0000000909007223 */ /* 0x000fc80000000100 */
[----:B------:R-:W-:-:S07]  /*0580*/  FFMA R6, R0, R6, R9 ;  /* 0x0000000600067223 */ /* 0x000fce0000000009 */
.L_x_8:
[----:B------:R-:W-:Y:S05]  /*0590*/  BSYNC.RECONVERGENT B0 ;  /* 0x0000000000007941 */ /* 0x000fea0003800200 */
.L_x_6:
        /* <DEDUP_REMOVED lines=12> */
.L_x_10:
[----:B------:R-:W-:Y:S01]  /*0660*/  FMUL.FTZ R7, R0, R3 ;  /* 0x0000000300077220 */ /* 0x000fe20000410000 */
[----:B------:R-:W-:-:S03]  /*0670*/  FMUL.FTZ R3, R3, 0.5 ;  /* 0x3f00000003037820 */ /* 0x000fc60000410000 */
[----:B------:R-:W-:-:S04]  /*0680*/  FFMA R0, -R7, R7, R0 ;  /* 0x0000000707007223 */ /* 0x000fc80000000100 */
[----:B------:R-:W-:-:S07]  /*0690*/  FFMA R7, R0, R3, R7 ;  /* 0x0000000300077223 */ /* 0x000fce0000000007 */
.L_x_11:
[----:B------:R-:W-:Y:S05]  /*06a0*/  BSYNC.RECONVERGENT B0 ;  /* 0x0000000000007941 */ /* 0x000fea0003800200 */
.L_x_9:
[----:B------:R-:W0:Y:S02]  /*06b0*/  LDC.64 R8, c[0x0][0x398] ;  /* 0x0000e600ff087b82 */ /* 0x000e240000000a00 */
[----:B0-----:R-:W-:-:S05]  /*06c0*/  IMAD.WIDE.U32 R2, R2, 0x10, R8 ;  /* 0x0000001002027825 */ /* 0x001fca00078e0008 */
[----:B------:R-:W-:Y:S01]  /*06d0*/  STG.E.128 desc[UR4][R2.64], R4 ;  /* 0x0000000402007986 */ /* 0x000fe2000c101d04 */
[----:B------:R-:W-:Y:S05]  /*06e0*/  EXIT ;  /* 0x000000000000794d */ /* 0x000fea0003800000 */
        .weak           $__internal_0_$__cuda_sm20_sqrt_rn_f32_slowpath
        .type           $__internal_0_$__cuda_sm20_sqrt_rn_f32_slowpath,@function
        .size           $__internal_0_$__cuda_sm20_sqrt_rn_f32_slowpath,(.L_x_14 - $__internal_0_$__cuda_sm20_sqrt_rn_f32_slowpath)
$__internal_0_$__cuda_sm20_sqrt_rn_f32_slowpath:
[----:B------:R-:W-:-:S13]  /*06f0*/  LOP3.LUT P0, RZ, R0, 0x7fffffff, RZ, 0xc0, !PT ;  /* 0x7fffffff00ff7812 */ /* 0x000fda000780c0ff */
[----:B------:R-:W-:Y:S01]  /*0700*/  @!P0 MOV R13, R0 ;  /* 0x00000000000d8202 */ /* 0x000fe20000000f00 */
[----:B------:R-:W-:Y:S06]  /*0710*/  @!P0 BRA `(.L_x_12) ;  /* 0x0000000000408947 */ /* 0x000fec0003800000 */
[----:B------:R-:W-:-:S13]  /*0720*/  FSETP.GEU.FTZ.AND P0, PT, R0, RZ, PT ;  /* 0x000000ff0000720b */ /* 0x000fda0003f1e000 */
[----:B------:R-:W-:Y:S01]  /*0730*/  @!P0 MOV R13, 0x7fffffff ;  /* 0x7fffffff000d8802 */ /* 0x000fe20000000f00 */
[----:B------:R-:W-:Y:S06]  /*0740*/  @!P0 BRA `(.L_x_12) ;  /* 0x0000000000348947 */ /* 0x000fec0003800000 */
[----:B------:R-:W-:-:S13]  /*0750*/  FSETP.GTU.FTZ.AND P0, PT, |R0|, +INF , PT ;  /* 0x7f8000000000780b */ /* 0x000fda0003f1c200 */
[----:B------:R-:W-:Y:S01]  /*0760*/  @P0 FADD.FTZ R13, R0, 1 ;  /* 0x3f800000000d0421 */ /* 0x000fe20000010000 */
[----:B------:R-:W-:Y:S06]  /*0770*/  @P0 BRA `(.L_x_12) ;  /* 0x0000000000280947 */ /* 0x000fec0003800000 */
[----:B------:R-:W-:-:S13]  /*0780*/  FSETP.NEU.FTZ.AND P0, PT, |R0|, +INF , PT ;  /* 0x7f8000000000780b */ /* 0x000fda0003f1d200 */
[----:B------:R-:W-:-:S04]  /*0790*/  @P0 FFMA R14, R0, 1.84467440737095516160e+19, RZ ;  /* 0x5f800000000e0823 */ /* 0x000fc800000000ff */
[----:B------:R-:W0:Y:S02]  /*07a0*/  @P0 MUFU.RSQ R13, R14 ;  /* 0x0000000e000d0308 */ /* 0x000e240000001400 */
[----:B0-----:R-:W-:Y:S01]  /*07b0*/  @P0 FMUL.FTZ R15, R14, R13 ;  /* 0x0000000d0e0f0220 */ /* 0x001fe20000410000 */
[----:B------:R-:W-:Y:S01]  /*07c0*/  @P0 FMUL.FTZ R17, R13, 0.5 ;  /* 0x3f0000000d110820 */ /* 0x000fe20000410000 */
[----:B------:R-:W-:Y:S02]  /*07d0*/  @!P0 MOV R13, R0 ;  /* 0x00000000000d8202 */ /* 0x000fe40000000f00 */
[----:B------:R-:W-:-:S04]  /*07e0*/  @P0 FADD.FTZ R16, -R15, -RZ ;  /* 0x800000ff0f100221 */ /* 0x000fc80000010100 */
[----:B------:R-:W-:-:S04]  /*07f0*/  @P0 FFMA R16, R15, R16, R14 ;  /* 0x000000100f100223 */ /* 0x000fc8000000000e */
[----:B------:R-:W-:-:S04]  /*0800*/  @P0 FFMA R16, R16, R17, R15 ;  /* 0x0000001110100223 */ /* 0x000fc8000000000f */
[----:B------:R-:W-:-:S07]  /*0810*/  @P0 FMUL.FTZ R13, R16, 2.3283064365386962891e-10 ;  /* 0x2f800000100d0820 */ /* 0x000fce0000410000 */
.L_x_12:
[----:B------:R-:W-:Y:S01]  /*0820*/  HFMA2 R15, -RZ, RZ, 0, 0 ;  /* 0x00000000ff0f7431 */ /* 0x000fe200000001ff */
[----:B------:R-:W-:-:S04]  /*0830*/  MOV R14, R18 ;  /* 0x00000012000e7202 */ /* 0x000fc80000000f00 */
[----:B------:R-:W-:Y:S05]  /*0840*/  RET.REL.NODEC R14 `(_Z15faceArea_kernelP4int4P6float3PfP6float4) ;  /* 0xfffffff40eec7950 */ /* 0x000fea0003c3ffff */
.L_x_13:
[----:B------:R-:W-:-:S00]  /*0850*/  BRA `(.L_x_13) ;  /* 0xfffffffc00fc7947 */ /* 0x000fc0000383ffff */
[----:B------:R-:W-:-:S00]  /*0860*/  NOP ;  /* 0x0000000000007918 */ /* 0x000fc00000000000 */
        /* <DEDUP_REMOVED lines=9> */
.L_x_14:


//--------------------- .nv.shared.reserved.0     --------------------------
	.section	.nv.shared.reserved.0,"aw",@nobits
	.weak		__nv_reservedSMEM_offset_0_alias
	.size		__nv_reservedSMEM_offset_0_alias, 0, 64
	.other		__nv_reservedSMEM_offset_0_alias,@"STO_CUDA_RESERVED_SHARED STV_DEFAULT"
__nv_reservedSMEM_offset_0_alias:
	.zero		0
	.zero		64


//--------------------- .nv.constant0._Z15faceArea_kernelP4int4P6float3PfP6float4 --------------------------
	.section	.nv.constant0._Z15faceArea_kernelP4int4P6float3PfP6float4,"a",@progbits
	.sectionflags	@""
	.align	4
.nv.constant0._Z15faceArea_kernelP4int4P6float3PfP6float4:
	.zero		928


//--------------------- SYMBOLS --------------------------

	.type		.nv.reservedSmem.offset0,@object
	.size		.nv.reservedSmem.offset0,0x4
